	.headerflags	@"EF_CUDA_TEXMODE_UNIFIED EF_CUDA_64BIT_ADDRESS EF_CUDA_ACCELERATORS EF_CUDA_SM90 EF_CUDA_VIRTUAL_SM(EF_CUDA_SM90)"
	.elftype	@"ET_EXEC"


//--------------------- .nv.info                  --------------------------
	.section	.nv.info,"",@"SHT_CUDA_INFO"
	.align	4


	//----- nvinfo : EIATTR_REGCOUNT
	.align		4
        /*0000*/ 	.byte	0x04, 0x2f
        /*0002*/ 	.short	(.L_1 - .L_0)
	.align		4
.L_0:
        /*0004*/ 	.word	index@(triton_poi_fused_cat_2)
        /*0008*/ 	.word	0x00000014


	//----- nvinfo : EIATTR_MIN_STACK_SIZE
	.align		4
.L_1:
        /*000c*/ 	.byte	0x04, 0x12
        /*000e*/ 	.short	(.L_3 - .L_2)
	.align		4
.L_2:
        /*0010*/ 	.word	index@(triton_poi_fused_cat_2)
        /*0014*/ 	.word	0x00000000


	//----- nvinfo : EIATTR_FRAME_SIZE
	.align		4
.L_3:
        /*0018*/ 	.byte	0x04, 0x11
        /*001a*/ 	.short	(.L_5 - .L_4)
	.align		4
.L_4:
        /*001c*/ 	.word	index@(triton_poi_fused_cat_2)
        /*0020*/ 	.word	0x00000000


	//----- nvinfo : EIATTR_MIN_STACK_SIZE
	.align		4
.L_5:
        /*0024*/ 	.byte	0x04, 0x12
        /*0026*/ 	.short	(.L_7 - .L_6)
	.align		4
.L_6:
        /*0028*/ 	.word	index@(triton_poi_fused_cat_2)
        /*002c*/ 	.word	0x00000000
.L_7:


//--------------------- .nv.info.triton_poi_fused_cat_2 --------------------------
	.section	.nv.info.triton_poi_fused_cat_2,"",@"SHT_CUDA_INFO"
	.sectionflags	@""
	.align	4


	//----- nvinfo : EIATTR_CUDA_API_VERSION
	.align		4
        /*0000*/ 	.byte	0x04, 0x37
        /*0002*/ 	.short	(.L_9 - .L_8)
.L_8:
        /*0004*/ 	.word	0x0000007c


	//----- nvinfo : EIATTR_KPARAM_INFO
	.align		4
.L_9:
        /*0008*/ 	.byte	0x04, 0x17
        /*000a*/ 	.short	(.L_11 - .L_10)
.L_10:
        /*000c*/ 	.word	0x00000000
        /*0010*/ 	.short	0x0004
        /*0012*/ 	.short	0x0020
        /*0014*/ 	.byte	0x00, 0xf0, 0x11, 0x00


	//----- nvinfo : EIATTR_KPARAM_INFO
	.align		4
.L_11:
        /*0018*/ 	.byte	0x04, 0x17
        /*001a*/ 	.short	(.L_13 - .L_12)
.L_12:
        /*001c*/ 	.word	0x00000000
        /*0020*/ 	.short	0x0003
        /*0022*/ 	.short	0x0018
        /*0024*/ 	.byte	0x00, 0xf4, 0x21, 0x00


	//----- nvinfo : EIATTR_KPARAM_INFO
	.align		4
.L_13:
        /*0028*/ 	.byte	0x04, 0x17
        /*002a*/ 	.short	(.L_15 - .L_14)
.L_14:
        /*002c*/ 	.word	0x00000000
        /*0030*/ 	.short	0x0002
        /*0032*/ 	.short	0x0010
        /*0034*/ 	.byte	0x00, 0xf4, 0x21, 0x00


	//----- nvinfo : EIATTR_KPARAM_INFO
	.align		4
.L_15:
        /*0038*/ 	.byte	0x04, 0x17
        /*003a*/ 	.short	(.L_17 - .L_16)
.L_16:
        /*003c*/ 	.word	0x00000000
        /*0040*/ 	.short	0x0001
        /*0042*/ 	.short	0x0008
        /*0044*/ 	.byte	0x00, 0xf4, 0x21, 0x00


	//----- nvinfo : EIATTR_KPARAM_INFO
	.align		4
.L_17:
        /*0048*/ 	.byte	0x04, 0x17
        /*004a*/ 	.short	(.L_19 - .L_18)
.L_18:
        /*004c*/ 	.word	0x00000000
        /*0050*/ 	.short	0x0000
        /*0052*/ 	.short	0x0000
        /*0054*/ 	.byte	0x00, 0xf4, 0x21, 0x00


	//----- nvinfo : EIATTR_SPARSE_MMA_MASK
	.align		4
.L_19:
        /*0058*/ 	.byte	0x03, 0x50
        /*005a*/ 	.short	0x0000


	//----- nvinfo : EIATTR_MAXREG_COUNT
	.align		4
        /*005c*/ 	.byte	0x03, 0x1b
        /*005e*/ 	.short	0x00ff


	//----- nvinfo : EIATTR_EXIT_INSTR_OFFSETS
	.align		4
        /*0060*/ 	.byte	0x04, 0x1c
        /*0062*/ 	.short	(.L_21 - .L_20)


	//   ....[0]....
.L_20:
        /*0064*/ 	.word	0x00000680


	//   ....[1]....
        /*0068*/ 	.word	0x000006a0


	//----- nvinfo : EIATTR_REQNTID
	.align		4
.L_21:
        /*006c*/ 	.byte	0x04, 0x10
        /*006e*/ 	.short	(.L_23 - .L_22)
.L_22:
        /*0070*/ 	.word	0x00000080
        /*0074*/ 	.word	0x00000001
        /*0078*/ 	.word	0x00000001


	//----- nvinfo : EIATTR_CBANK_PARAM_SIZE
	.align		4
.L_23:
        /*007c*/ 	.byte	0x03, 0x19
        /*007e*/ 	.short	0x0024


	//----- nvinfo : EIATTR_PARAM_CBANK
	.align		4
        /*0080*/ 	.byte	0x04, 0x0a
        /*0082*/ 	.short	(.L_25 - .L_24)
	.align		4
.L_24:
        /*0084*/ 	.word	index@(.nv.constant0.triton_poi_fused_cat_2)
        /*0088*/ 	.short	0x0210
        /*008a*/ 	.short	0x0024


	//----- nvinfo : EIATTR_SW_WAR
	.align		4
.L_25:
        /*008c*/ 	.byte	0x04, 0x36
        /*008e*/ 	.short	(.L_27 - .L_26)
.L_26:
        /*0090*/ 	.word	0x00000008
.L_27:


//--------------------- .nv.callgraph             --------------------------
	.section	.nv.callgraph,"",@"SHT_CUDA_CALLGRAPH"
	.align	4
	.sectionentsize	8
	.align		4
        /*0000*/ 	.word	0x00000000
	.align		4
        /*0004*/ 	.word	0xffffffff
	.align		4
        /*0008*/ 	.word	0x00000000
	.align		4
        /*000c*/ 	.word	0xfffffffe
	.align		4
        /*0010*/ 	.word	0x00000000
	.align		4
        /*0014*/ 	.word	0xfffffffd
	.align		4
        /*0018*/ 	.word	0x00000000
	.align		4
        /*001c*/ 	.word	0xfffffffc


//--------------------- .text.triton_poi_fused_cat_2 --------------------------
	.section	.text.triton_poi_fused_cat_2,"ax",@progbits
	.align	128
        .global         triton_poi_fused_cat_2
        .type           triton_poi_fused_cat_2,@function
        .size           triton_poi_fused_cat_2,(.L_x_1 - triton_poi_fused_cat_2)
        .other          triton_poi_fused_cat_2,@"STO_CUDA_ENTRY STV_DEFAULT"
triton_poi_fused_cat_2:
.text.triton_poi_fused_cat_2:
[----:B------:R-:W0:Y:S02]  /*0000*/  LDC R1, c[0x0][0x28] ;  /* 0x00000a00ff017b82 */ /* 0x000e240000000800 */
[----:B------:R-:W1:Y:S01]  /*0010*/  S2R R0, SR_TID.X ;  /* 0x0000000000007919 */ /* 0x000e620000002100 */
[----:B------:R-:W-:Y:S01]  /*0020*/  ULDC.64 UR4, c[0x0][0x208] ;  /* 0x0000820000047ab9 */ /* 0x000fe20000000a00 */
[----:B------:R-:W-:Y:S01]  /*0030*/  ULDC.64 UR6, c[0x0][0x220] ;  /* 0x0000880000067ab9 */ /* 0x000fe20000000a00 */
[----:B------:R-:W2:Y:S01]  /*0040*/  S2R R3, SR_CTAID.X ;  /* 0x0000000000037919 */ /* 0x000ea20000002500 */
[----:B-1----:R-:W-:-:S05]  /*0050*/  IMAD.SHL.U32 R0, R0, 0x2, RZ ;  /* 0x0000000200007824 */ /* 0x002fca00078e00ff */
[----:B------:R-:W-:-:S05]  /*0060*/  LOP3.LUT R0, R0, 0xfe, RZ, 0xc0, !PT ;  /* 0x000000fe00007812 */ /* 0x000fca00078ec0ff */
[----:B--2---:R-:W-:Y:S02]  /*0070*/  IMAD R0, R3, 0x100, R0 ;  /* 0x0000010003007824 */ /* 0x004fe400078e0200 */
[----:B------:R-:W1:Y:S03]  /*0080*/  LDC.64 R2, c[0x0][0x210] ;  /* 0x00008400ff027b82 */ /* 0x000e660000000a00 */
[----:B------:R-:W-:Y:S02]  /*0090*/  SHF.R.S32.HI R5, RZ, 0x1f, R0 ;  /* 0x0000001fff057819 */ /* 0x000fe40000011400 */
[----:B------:R-:W-:Y:S02]  /*00a0*/  ISETP.GE.AND P0, PT, R0, 0x100, PT ;  /* 0x000001000000780c */ /* 0x000fe40003f06270 */
[CC--:B------:R-:W-:Y:S02]  /*00b0*/  LEA.HI R4, R5.reuse, R0.reuse, RZ, 0x4 ;  /* 0x0000000005047211 */ /* 0x0c0fe400078f20ff */
[----:B------:R-:W-:-:S02]  /*00c0*/  LEA.HI R5, R5, R0, RZ, 0x6 ;  /* 0x0000000005057211 */ /* 0x000fc400078f30ff */
[----:B------:R-:W-:Y:S02]  /*00d0*/  SHF.R.S32.HI R6, RZ, 0x4, R4 ;  /* 0x00000004ff067819 */ /* 0x000fe40000011404 */
[----:B------:R-:W-:Y:S02]  /*00e0*/  LOP3.LUT R9, R4, 0xfffffff0, RZ, 0xc0, !PT ;  /* 0xfffffff004097812 */ /* 0x000fe400078ec0ff */
[----:B------:R-:W-:-:S03]  /*00f0*/  LEA.HI R7, R6, R6, RZ, 0x2 ;  /* 0x0000000606077211 */ /* 0x000fc600078f10ff */
[----:B------:R-:W-:Y:S01]  /*0100*/  IMAD.IADD R9, R0, 0x1, -R9 ;  /* 0x0000000100097824 */ /* 0x000fe200078e0a09 */
[----:B------:R-:W-:-:S05]  /*0110*/  LOP3.LUT R7, R7, 0xfffffffc, RZ, 0xc0, !PT ;  /* 0xfffffffc07077812 */ /* 0x000fca00078ec0ff */
[----:B------:R-:W-:Y:S01]  /*0120*/  IMAD.IADD R7, R6, 0x1, -R7 ;  /* 0x0000000106077824 */ /* 0x000fe200078e0a07 */
[----:B------:R-:W-:Y:S02]  /*0130*/  SHF.R.S32.HI R6, RZ, 0x6, R5 ;  /* 0x00000006ff067819 */ /* 0x000fe40000011405 */
[----:B------:R-:W-:Y:S01]  /*0140*/  LOP3.LUT R5, R5, 0xffffffc0, RZ, 0xc0, !PT ;  /* 0xffffffc005057812 */ /* 0x000fe200078ec0ff */
[C---:B------:R-:W-:Y:S01]  /*0150*/  IMAD.SHL.U32 R8, R7.reuse, 0x10, RZ ;  /* 0x0000001007087824 */ /* 0x040fe200078e00ff */
[----:B------:R-:W-:Y:S01]  /*0160*/  ISETP.GE.AND P1, PT, R7, 0x2, PT ;  /* 0x000000020700780c */ /* 0x000fe20003f26270 */
[----:B------:R-:W-:-:S03]  /*0170*/  IMAD.SHL.U32 R6, R6, 0x20, RZ ;  /* 0x0000002006067824 */ /* 0x000fc600078e00ff */
[----:B------:R-:W-:Y:S02]  /*0180*/  ISETP.LT.AND P2, PT, R0, 0x100, !P1 ;  /* 0x000001000000780c */ /* 0x000fe40004f41270 */
[----:B------:R-:W-:Y:S02]  /*0190*/  IADD3 R13, R6, R0, -R5 ;  /* 0x00000000060d7210 */ /* 0x000fe40007ffe805 */
[----:B------:R-:W-:Y:S02]  /*01a0*/  CS2R R4, SRZ ;  /* 0x0000000000047805 */ /* 0x000fe4000001ff00 */
[--C-:B------:R-:W-:Y:S02]  /*01b0*/  SHF.R.S32.HI R11, RZ, 0x1f, R6.reuse ;  /* 0x0000001fff0b7819 */ /* 0x100fe40000011406 */
[----:B------:R-:W-:Y:S01]  /*01c0*/  IADD3 R6, P4, P5, R8, R9, R6 ;  /* 0x0000000908067210 */ /* 0x000fe20007d9e006 */
[----:B-1----:R-:W-:Y:S01]  /*01d0*/  IMAD.WIDE R2, R13, 0x4, R2 ;  /* 0x000000040d027825 */ /* 0x002fe200078e0202 */
[----:B------:R-:W-:-:S02]  /*01e0*/  SHF.R.S32.HI R9, RZ, 0x1f, R9 ;  /* 0x0000001fff097819 */ /* 0x000fc40000011409 */
[----:B------:R-:W-:Y:S02]  /*01f0*/  SHF.R.S32.HI R8, RZ, 0x1f, R8 ;  /* 0x0000001fff087819 */ /* 0x000fe40000011408 */
[----:B------:R1:W2:Y:S01]  /*0200*/  @P2 LDG.E.64 R4, desc[UR4][R2.64] ;  /* 0x0000000402042981 */ /* 0x0002a2000c1e1b00 */
[----:B------:R-:W-:Y:S02]  /*0210*/  ISETP.GT.AND P3, PT, R7, 0x1, !P0 ;  /* 0x000000010700780c */ /* 0x000fe40004764270 */
[----:B------:R-:W-:Y:S02]  /*0220*/  IADD3.X R9, R8, R9, R11, P4, P5 ;  /* 0x0000000908097210 */ /* 0x000fe400027ea40b */
[----:B------:R-:W-:-:S04]  /*0230*/  LEA R10, P4, R6, UR6, 0x2 ;  /* 0x00000006060a7c11 */ /* 0x000fc8000f8810ff */
[----:B------:R-:W-:Y:S02]  /*0240*/  LEA.HI.X R11, R6, UR7, R9, 0x2, P4 ;  /* 0x00000007060b7c11 */ /* 0x000fe4000a0f1409 */
[----:B------:R-:W-:Y:S01]  /*0250*/  CS2R R6, SRZ ;  /* 0x0000000000067805 */ /* 0x000fe2000001ff00 */
[----:B------:R-:W3:Y:S05]  /*0260*/  LDC.64 R8, c[0x0][0x218] ;  /* 0x00008600ff087b82 */ /* 0x000eea0000000a00 */
[----:B------:R-:W4:Y:S01]  /*0270*/  @P3 LDG.E.64 R6, desc[UR4][R10.64+-0x80] ;  /* 0xffff80040a063981 */ /* 0x000f22000c1e1b00 */
[----:B-1----:R-:W-:Y:S01]  /*0280*/  CS2R R2, SRZ ;  /* 0x0000000000027805 */ /* 0x002fe2000001ff00 */
[----:B---3--:R-:W-:-:S05]  /*0290*/  IMAD.WIDE R8, R13, 0x4, R8 ;  /* 0x000000040d087825 */ /* 0x008fca00078e0208 */
[----:B------:R1:W3:Y:S01]  /*02a0*/  @P2 LDG.E.64 R2, desc[UR4][R8.64] ;  /* 0x0000000408022981 */ /* 0x0002e2000c1e1b00 */
[----:B------:R-:W-:Y:S01]  /*02b0*/  IMAD.MOV.U32 R17, RZ, RZ, 0x3e800000 ;  /* 0x3e800000ff117424 */ /* 0x000fe200078e00ff */
[----:B--2---:R-:W-:Y:S02]  /*02c0*/  SEL R4, R4, RZ, P2 ;  /* 0x000000ff04047207 */ /* 0x004fe40001000000 */
[----:B------:R-:W-:-:S03]  /*02d0*/  SEL R5, R5, RZ, P2 ;  /* 0x000000ff05057207 */ /* 0x000fc60001000000 */
[----:B------:R-:W-:-:S04]  /*02e0*/  FADD R12, RZ, -R4 ;  /* 0x80000004ff0c7221 */ /* 0x000fc80000000000 */
[----:B------:R-:W-:Y:S01]  /*02f0*/  FMUL R13, R12, 1.4426950216293334961 ;  /* 0x3fb8aa3b0c0d7820 */ /* 0x000fe20000400000 */
[----:B------:R-:W-:-:S04]  /*0300*/  FADD R12, RZ, -R5 ;  /* 0x80000005ff0c7221 */ /* 0x000fc80000000000 */
[----:B------:R-:W-:Y:S01]  /*0310*/  FSETP.GEU.AND P4, PT, R13, -126, PT ;  /* 0xc2fc00000d00780b */ /* 0x000fe20003f8e000 */
[----:B------:R-:W-:Y:S01]  /*0320*/  FMUL R12, R12, 1.4426950216293334961 ;  /* 0x3fb8aa3b0c0c7820 */ /* 0x000fe20000400000 */
[----:B----4-:R-:W-:Y:S02]  /*0330*/  SEL R7, R7, RZ, P3 ;  /* 0x000000ff07077207 */ /* 0x010fe40001800000 */
[----:B------:R-:W-:Y:S02]  /*0340*/  SEL R6, R6, RZ, P3 ;  /* 0x000000ff06067207 */ /* 0x000fe40001800000 */
[----:B------:R-:W-:Y:S01]  /*0350*/  FSETP.GEU.AND P6, PT, R12, -126, PT ;  /* 0xc2fc00000c00780b */ /* 0x000fe20003fce000 */
[----:B-1----:R-:W-:Y:S02]  /*0360*/  FADD R8, RZ, -R7 ;  /* 0x80000007ff087221 */ /* 0x002fe40000000000 */
[----:B------:R-:W-:Y:S02]  /*0370*/  FADD R10, RZ, -R6 ;  /* 0x80000006ff0a7221 */ /* 0x000fe40000000000 */
[----:B------:R-:W-:-:S02]  /*0380*/  FMUL R16, R8, 1.4426950216293334961 ;  /* 0x3fb8aa3b08107820 */ /* 0x000fc40000400000 */
[----:B------:R-:W-:Y:S01]  /*0390*/  @!P4 FMUL R13, R13, 0.5 ;  /* 0x3f0000000d0dc820 */ /* 0x000fe20000400000 */
[----:B------:R-:W-:Y:S02]  /*03a0*/  FMUL R14, R10, 1.4426950216293334961 ;  /* 0x3fb8aa3b0a0e7820 */ /* 0x000fe40000400000 */
[----:B------:R-:W-:Y:S01]  /*03b0*/  FSETP.GEU.AND P3, PT, R16, -126, PT ;  /* 0xc2fc00001000780b */ /* 0x000fe20003f6e000 */
[----:B------:R-:W1:Y:S02]  /*03c0*/  MUFU.EX2 R8, R13 ;  /* 0x0000000d00087308 */ /* 0x000e640000000800 */
[----:B------:R-:W-:Y:S01]  /*03d0*/  FSETP.GEU.AND P5, PT, R14, -126, PT ;  /* 0xc2fc00000e00780b */ /* 0x000fe20003fae000 */
[----:B------:R-:W-:-:S05]  /*03e0*/  @!P6 FMUL R12, R12, 0.5 ;  /* 0x3f0000000c0ce820 */ /* 0x000fca0000400000 */
[----:B------:R-:W2:Y:S04]  /*03f0*/  MUFU.EX2 R9, R12 ;  /* 0x0000000c00097308 */ /* 0x000ea80000000800 */
[----:B------:R-:W-:Y:S01]  /*0400*/  @!P3 FMUL R16, R16, 0.5 ;  /* 0x3f0000001010b820 */ /* 0x000fe20000400000 */
[----:B-1----:R-:W-:Y:S02]  /*0410*/  @!P4 FMUL R8, R8, R8 ;  /* 0x000000080808c220 */ /* 0x002fe40000400000 */
[----:B------:R-:W-:Y:S02]  /*0420*/  @!P5 FMUL R14, R14, 0.5 ;  /* 0x3f0000000e0ed820 */ /* 0x000fe40000400000 */
[----:B------:R-:W-:Y:S02]  /*0430*/  FADD R10, R8, 1 ;  /* 0x3f800000080a7421 */ /* 0x000fe40000000000 */
[----:B------:R-:W1:Y:S01]  /*0440*/  MUFU.EX2 R15, R14 ;  /* 0x0000000e000f7308 */ /* 0x000e620000000800 */
[----:B--2---:R-:W-:-:S02]  /*0450*/  @!P6 FMUL R9, R9, R9 ;  /* 0x000000090909e220 */ /* 0x004fc40000400000 */
[----:B------:R-:W-:Y:S02]  /*0460*/  FSETP.GT.AND P4, PT, R10, 8.50705917302346158658e+37, PT ;  /* 0x7e8000000a00780b */ /* 0x000fe40003f84000 */
[----:B------:R-:W-:-:S03]  /*0470*/  FADD R11, R9, 1 ;  /* 0x3f800000090b7421 */ /* 0x000fc60000000000 */
[----:B------:R-:W2:Y:S01]  /*0480*/  MUFU.EX2 R8, R16 ;  /* 0x0000001000087308 */ /* 0x000ea20000000800 */
[----:B------:R-:W-:Y:S01]  /*0490*/  FSEL R13, R17, 1, P4 ;  /* 0x3f800000110d7808 */ /* 0x000fe20002000000 */
[----:B-1----:R-:W-:Y:S01]  /*04a0*/  @!P5 FMUL R15, R15, R15 ;  /* 0x0000000f0f0fd220 */ /* 0x002fe20000400000 */
[----:B------:R-:W-:-:S05]  /*04b0*/  FSETP.GT.AND P5, PT, R11, 8.50705917302346158658e+37, PT ;  /* 0x7e8000000b00780b */ /* 0x000fca0003fa4000 */
[----:B------:R-:W-:Y:S01]  /*04c0*/  @P4 FMUL R10, R10, 0.25 ;  /* 0x3e8000000a0a4820 */ /* 0x000fe20000400000 */
[----:B------:R-:W-:Y:S01]  /*04d0*/  FADD R15, R15, 1 ;  /* 0x3f8000000f0f7421 */ /* 0x000fe20000000000 */
[----:B--2---:R-:W-:-:S04]  /*04e0*/  @!P3 FMUL R8, R8, R8 ;  /* 0x000000080808b220 */ /* 0x004fc80000400000 */
[----:B------:R-:W-:Y:S01]  /*04f0*/  FSETP.GT.AND P3, PT, R15, 8.50705917302346158658e+37, PT ;  /* 0x7e8000000f00780b */ /* 0x000fe20003f64000 */
[----:B------:R-:W1:Y:S01]  /*0500*/  MUFU.RCP R10, R10 ;  /* 0x0000000a000a7308 */ /* 0x000e620000001000 */
[----:B------:R-:W-:Y:S02]  /*0510*/  FADD R12, R8, 1 ;  /* 0x3f800000080c7421 */ /* 0x000fe40000000000 */
[----:B------:R-:W-:Y:S01]  /*0520*/  FSEL R14, R17, 1, P3 ;  /* 0x3f800000110e7808 */ /* 0x000fe20001800000 */
[----:B------:R-:W-:Y:S01]  /*0530*/  @P5 FMUL R11, R11, 0.25 ;  /* 0x3e8000000b0b5820 */ /* 0x000fe20000400000 */
[----:B------:R-:W2:Y:S01]  /*0540*/  LDC.64 R8, c[0x0][0x228] ;  /* 0x00008a00ff087b82 */ /* 0x000ea20000000a00 */
[----:B------:R-:W-:-:S04]  /*0550*/  FSETP.GT.AND P6, PT, R12, 8.50705917302346158658e+37, PT ;  /* 0x7e8000000c00780b */ /* 0x000fc80003fc4000 */
[----:B------:R-:W4:Y:S02]  /*0560*/  MUFU.RCP R11, R11 ;  /* 0x0000000b000b7308 */ /* 0x000f240000001000 */
[----:B------:R-:W-:Y:S01]  /*0570*/  @P3 FMUL R15, R15, 0.25 ;  /* 0x3e8000000f0f3820 */ /* 0x000fe20000400000 */
[----:B-1----:R-:W-:Y:S01]  /*0580*/  FMUL R16, R10, R13 ;  /* 0x0000000d0a107220 */ /* 0x002fe20000400000 */
[----:B------:R-:W-:-:S04]  /*0590*/  FSEL R10, R17, 1, P5 ;  /* 0x3f800000110a7808 */ /* 0x000fc80002800000 */
[----:B------:R-:W1:Y:S01]  /*05a0*/  MUFU.RCP R15, R15 ;  /* 0x0000000f000f7308 */ /* 0x000e620000001000 */
[----:B------:R-:W-:Y:S01]  /*05b0*/  FSEL R17, R17, 1, P6 ;  /* 0x3f80000011117808 */ /* 0x000fe20003000000 */
[----:B------:R-:W-:Y:S01]  /*05c0*/  @P6 FMUL R12, R12, 0.25 ;  /* 0x3e8000000c0c6820 */ /* 0x000fe20000400000 */
[----:B---3--:R-:W-:Y:S02]  /*05d0*/  SEL R13, R2, RZ, P2 ;  /* 0x000000ff020d7207 */ /* 0x008fe40001000000 */
[----:B------:R-:W-:Y:S01]  /*05e0*/  SEL R2, R3, RZ, P2 ;  /* 0x000000ff03027207 */ /* 0x000fe20001000000 */
[----:B----4-:R-:W-:Y:S02]  /*05f0*/  FMUL R11, R11, R10 ;  /* 0x0000000a0b0b7220 */ /* 0x010fe40000400000 */
[----:B------:R-:W3:Y:S01]  /*0600*/  MUFU.RCP R12, R12 ;  /* 0x0000000c000c7308 */ /* 0x000ee20000001000 */
[----:B------:R-:W-:Y:S01]  /*0610*/  FFMA R4, R4, R16, R13 ;  /* 0x0000001004047223 */ /* 0x000fe2000000000d */
[----:B------:R-:W-:Y:S01]  /*0620*/  FFMA R5, R5, R11, R2 ;  /* 0x0000000b05057223 */ /* 0x000fe20000000002 */
[----:B--2---:R-:W-:-:S04]  /*0630*/  IMAD.WIDE R8, R0, 0x4, R8 ;  /* 0x0000000400087825 */ /* 0x004fc800078e0208 */
[----:B-1----:R-:W-:-:S04]  /*0640*/  FMUL R15, R15, R14 ;  /* 0x0000000e0f0f7220 */ /* 0x002fc80000400000 */
[----:B------:R-:W-:Y:S01]  /*0650*/  @P1 FMUL R4, R6, R15 ;  /* 0x0000000f06041220 */ /* 0x000fe20000400000 */
[----:B---3--:R-:W-:-:S04]  /*0660*/  FMUL R10, R12, R17 ;  /* 0x000000110c0a7220 */ /* 0x008fc80000400000 */
[----:B------:R-:W-:Y:S01]  /*0670*/  @P1 FMUL R5, R7, R10 ;  /* 0x0000000a07051220 */ /* 0x000fe20000400000 */
[----:B------:R-:W-:Y:S06]  /*0680*/  @P0 EXIT ;  /* 0x000000000000094d */ /* 0x000fec0003800000 */
[----:B------:R-:W-:Y:S01]  /*0690*/  STG.E.64 desc[UR4][R8.64], R4 ;  /* 0x0000000408007986 */ /* 0x000fe2000c101b04 */
[----:B------:R-:W-:Y:S05]  /*06a0*/  EXIT ;  /* 0x000000000000794d */ /* 0x000fea0003800000 */
.L_x_0:
[----:B------:R-:W-:-:S00]  /*06b0*/  BRA `(.L_x_0) ;  /* 0xfffffffc00fc7947 */ /* 0x000fc0000383ffff */
[----:B------:R-:W-:-:S00]  /*06c0*/  NOP ;  /* 0x0000000000007918 */ /* 0x000fc00000000000 */
        /* <DEDUP_REMOVED lines=11> */
.L_x_1:


//--------------------- .nv.constant0.triton_poi_fused_cat_2 --------------------------
	.section	.nv.constant0.triton_poi_fused_cat_2,"a",@progbits
	.sectionflags	@""
	.align	4
.nv.constant0.triton_poi_fused_cat_2:
	.zero		564
